//
// Generated by NVIDIA NVVM Compiler
//
// Compiler Build ID: CL-36424714
// Cuda compilation tools, release 13.0, V13.0.88
// Based on NVVM 20.0.0
//

.version 9.0
.target sm_100
.address_size 64

	// .globl	_Z12findsmallestPiS_iii
.extern .shared .align 16 .b8 location[];
.extern .shared .align 16 .b8 distances[];

.visible .entry _Z12findsmallestPiS_iii(
	.param .u64 .ptr .align 1 _Z12findsmallestPiS_iii_param_0,
	.param .u64 .ptr .align 1 _Z12findsmallestPiS_iii_param_1,
	.param .u32 _Z12findsmallestPiS_iii_param_2,
	.param .u32 _Z12findsmallestPiS_iii_param_3,
	.param .u32 _Z12findsmallestPiS_iii_param_4
)
{
	.reg .pred 	%p<10>;
	.reg .b32 	%r<35>;
	.reg .b64 	%rd<9>;

	ld.param.u64 	%rd3, [_Z12findsmallestPiS_iii_param_0];
	ld.param.u64 	%rd4, [_Z12findsmallestPiS_iii_param_1];
	ld.param.u32 	%r15, [_Z12findsmallestPiS_iii_param_2];
	ld.param.u32 	%r16, [_Z12findsmallestPiS_iii_param_3];
	ld.param.u32 	%r17, [_Z12findsmallestPiS_iii_param_4];
	mov.u32 	%r1, %tid.x;
	setp.lt.s32 	%p1, %r16, 1;
	@%p1 bra 	$L__BB0_14;
	cvta.to.global.u64 	%rd5, %rd3;
	shl.b32 	%r19, %r1, 2;
	mov.u32 	%r20, location;
	add.s32 	%r2, %r20, %r19;
	mul.wide.u32 	%rd6, %r1, 4;
	add.s64 	%rd1, %rd5, %rd6;
	add.s32 	%r21, %r15, %r1;
	shl.b32 	%r22, %r21, 2;
	mov.u32 	%r23, distances;
	add.s32 	%r3, %r23, %r22;
	add.s32 	%r24, %r16, -1;
	shr.u32 	%r4, %r24, 2;
	mov.u32 	%r5, %ctaid.x;
	cvta.to.global.u64 	%rd2, %rd4;
	mov.b32 	%r32, 0;
	mov.u32 	%r33, %r32;
$L__BB0_2:
	mov.u32 	%r7, %r33;
	add.s32 	%r8, %r32, %r5;
	setp.ge.s32 	%p2, %r8, %r16;
	@%p2 bra 	$L__BB0_13;
	setp.ge.s32 	%p3, %r1, %r15;
	@%p3 bra 	$L__BB0_5;
	st.shared.u32 	[%r2], %r1;
	ld.global.u32 	%r25, [%rd1];
	st.shared.u32 	[%r3], %r25;
$L__BB0_5:
	setp.lt.s32 	%p4, %r17, 1;
	@%p4 bra 	$L__BB0_11;
	mov.u32 	%r34, %r17;
$L__BB0_7:
	mov.u32 	%r9, %r34;
	add.s32 	%r26, %r9, %r1;
	setp.ge.s32 	%p5, %r26, %r15;
	@%p5 bra 	$L__BB0_10;
	shl.b32 	%r10, %r9, 2;
	add.s32 	%r27, %r3, %r10;
	ld.shared.u32 	%r11, [%r27];
	ld.shared.u32 	%r28, [%r3];
	setp.ge.s32 	%p6, %r11, %r28;
	@%p6 bra 	$L__BB0_10;
	st.shared.u32 	[%r3], %r11;
	add.s32 	%r29, %r2, %r10;
	ld.shared.u32 	%r30, [%r29];
	st.shared.u32 	[%r2], %r30;
	bar.sync 	0;
$L__BB0_10:
	shr.u32 	%r34, %r9, 1;
	setp.gt.u32 	%p7, %r9, 1;
	@%p7 bra 	$L__BB0_7;
$L__BB0_11:
	setp.ne.s32 	%p8, %r1, 0;
	@%p8 bra 	$L__BB0_13;
	ld.shared.u32 	%r31, [location];
	mul.wide.u32 	%rd7, %r8, 4;
	add.s64 	%rd8, %rd2, %rd7;
	st.global.u32 	[%rd8], %r31;
$L__BB0_13:
	add.s32 	%r33, %r7, 1;
	shl.b32 	%r32, %r33, 2;
	setp.ne.s32 	%p9, %r7, %r4;
	@%p9 bra 	$L__BB0_2;
$L__BB0_14:
	ret;

}


// ===== COMPILED SASS (sm_100) =====

	.target	sm_100

	.elftype	@"ET_EXEC"


//--------------------- .note.nv.tkinfo           --------------------------
	.section	.note.nv.tkinfo,"",@"SHT_NOTE"
	.sectionflags	@"SHF_NOTE_NV_TKINFO"
	.tkinfo
        /*0018*/ 	.word	0x00000002
        /*0030*/ 	.string	""
        /*0030*/ 	.string	"ptxas"
        /*0030*/ 	.string	"Cuda compilation tools, release 13.0, V13.0.88"
        /*0030*/ 	.string	"Build cuda_13.0.r13.0/compiler.36424714_0"
        /*0030*/ 	.string	"-arch sm_100 -m 64 "



//--------------------- .note.nv.cuinfo           --------------------------
	.section	.note.nv.cuinfo,"",@"SHT_NOTE"
	.sectionflags	@"SHF_NOTE_NV_CUINFO"
        /*0018*/ 	.short	0x0002
        /*001a*/ 	.short	0x0064
        /*001c*/ 	.short	0x0082
	.zero		2


//--------------------- .nv.info                  --------------------------
	.section	.nv.info,"",@"SHT_CUDA_INFO"
	.align	4


	//----- nvinfo : EIATTR_REGCOUNT
	.align		4
        /*0000*/ 	.byte	0x04, 0x2f
        /*0002*/ 	.short	(.L_1 - .L_0)
	.align		4
.L_0:
        /*0004*/ 	.word	index@(_Z12findsmallestPiS_iii)
        /*0008*/ 	.word	0x00000014


	//----- nvinfo : EIATTR_FRAME_SIZE
	.align		4
.L_1:
        /*000c*/ 	.byte	0x04, 0x11
        /*000e*/ 	.short	(.L_3 - .L_2)
	.align		4
.L_2:
        /*0010*/ 	.word	index@(_Z12findsmallestPiS_iii)
        /*0014*/ 	.word	0x00000000


	//----- nvinfo : EIATTR_MIN_STACK_SIZE
	.align		4
.L_3:
        /*0018*/ 	.byte	0x04, 0x12
        /*001a*/ 	.short	(.L_5 - .L_4)
	.align		4
.L_4:
        /*001c*/ 	.word	index@(_Z12findsmallestPiS_iii)
        /*0020*/ 	.word	0x00000000
.L_5:


//--------------------- .nv.compat                --------------------------
	.section	.nv.compat,"",@"SHT_CUDA_COMPAT_INFO"
	.align	4
        /*0000*/ 	.byte	0x02, 0x09, 0x00, 0x00, 0x02, 0x02, 0x01, 0x00, 0x02, 0x05, 0x05, 0x00, 0x03, 0x07, 0x01, 0x01
        /*0010*/ 	.byte	0x02, 0x03, 0x00, 0x00, 0x02, 0x06, 0x01, 0x00, 0x04, 0x0b, 0x08, 0x00, 0x09, 0x00, 0x00, 0x00
        /*0020*/ 	.byte	0x00, 0x00, 0x00, 0x00


//--------------------- .nv.info._Z12findsmallestPiS_iii --------------------------
	.section	.nv.info._Z12findsmallestPiS_iii,"",@"SHT_CUDA_INFO"
	.sectionflags	@""
	.align	4


	//----- nvinfo : EIATTR_CUDA_API_VERSION
	.align		4
        /*0000*/ 	.byte	0x04, 0x37
        /*0002*/ 	.short	(.L_7 - .L_6)
.L_6:
        /*0004*/ 	.word	0x00000082


	//----- nvinfo : EIATTR_KPARAM_INFO
	.align		4
.L_7:
        /*0008*/ 	.byte	0x04, 0x17
        /*000a*/ 	.short	(.L_9 - .L_8)
.L_8:
        /*000c*/ 	.word	0x00000000
        /*0010*/ 	.short	0x0004
        /*0012*/ 	.short	0x0018
        /*0014*/ 	.byte	0x00, 0xf0, 0x11, 0x00


	//----- nvinfo : EIATTR_KPARAM_INFO
	.align		4
.L_9:
        /*0018*/ 	.byte	0x04, 0x17
        /*001a*/ 	.short	(.L_11 - .L_10)
.L_10:
        /*001c*/ 	.word	0x00000000
        /*0020*/ 	.short	0x0003
        /*0022*/ 	.short	0x0014
        /*0024*/ 	.byte	0x00, 0xf0, 0x11, 0x00


	//----- nvinfo : EIATTR_KPARAM_INFO
	.align		4
.L_11:
        /*0028*/ 	.byte	0x04, 0x17
        /*002a*/ 	.short	(.L_13 - .L_12)
.L_12:
        /*002c*/ 	.word	0x00000000
        /*0030*/ 	.short	0x0002
        /*0032*/ 	.short	0x0010
        /*0034*/ 	.byte	0x00, 0xf0, 0x11, 0x00


	//----- nvinfo : EIATTR_KPARAM_INFO
	.align		4
.L_13:
        /*0038*/ 	.byte	0x04, 0x17
        /*003a*/ 	.short	(.L_15 - .L_14)
.L_14:
        /*003c*/ 	.word	0x00000000
        /*0040*/ 	.short	0x0001
        /*0042*/ 	.short	0x0008
        /*0044*/ 	.byte	0x00, 0xf5, 0x21, 0x00


	//----- nvinfo : EIATTR_KPARAM_INFO
	.align		4
.L_15:
        /*0048*/ 	.byte	0x04, 0x17
        /*004a*/ 	.short	(.L_17 - .L_16)
.L_16:
        /*004c*/ 	.word	0x00000000
        /*0050*/ 	.short	0x0000
        /*0052*/ 	.short	0x0000
        /*0054*/ 	.byte	0x00, 0xf5, 0x21, 0x00


	//----- nvinfo : EIATTR_SPARSE_MMA_MASK
	.align		4
.L_17:
        /*0058*/ 	.byte	0x03, 0x50
        /*005a*/ 	.short	0x0000


	//----- nvinfo : EIATTR_MAXREG_COUNT
	.align		4
        /*005c*/ 	.byte	0x03, 0x1b
        /*005e*/ 	.short	0x00ff


	//----- nvinfo : EIATTR_NUM_BARRIERS
	.align		4
        /*0060*/ 	.byte	0x02, 0x4c
        /*0062*/ 	.byte	0x01
	.zero		1


	//----- nvinfo : EIATTR_MERCURY_ISA_VERSION
	.align		4
        /*0064*/ 	.byte	0x03, 0x5f
        /*0066*/ 	.short	0x0101


	//----- nvinfo : EIATTR_VRC_CTA_INIT_COUNT
	.align		4
        /*0068*/ 	.byte	0x02, 0x4a
	.zero		1
	.zero		1


	//----- nvinfo : EIATTR_EXIT_INSTR_OFFSETS
	.align		4
        /*006c*/ 	.byte	0x04, 0x1c
        /*006e*/ 	.short	(.L_19 - .L_18)


	//   ....[0]....
.L_18:
        /*0070*/ 	.word	0x00000030


	//   ....[1]....
        /*0074*/ 	.word	0x00000490


	//----- nvinfo : EIATTR_CRS_STACK_SIZE
	.align		4
.L_19:
        /*0078*/ 	.byte	0x04, 0x1e
        /*007a*/ 	.short	(.L_21 - .L_20)
.L_20:
        /*007c*/ 	.word	0x00000000


	//----- nvinfo : EIATTR_CBANK_PARAM_SIZE
	.align		4
.L_21:
        /*0080*/ 	.byte	0x03, 0x19
        /*0082*/ 	.short	0x001c


	//----- nvinfo : EIATTR_PARAM_CBANK
	.align		4
        /*0084*/ 	.byte	0x04, 0x0a
        /*0086*/ 	.short	(.L_23 - .L_22)
	.align		4
.L_22:
        /*0088*/ 	.word	index@(.nv.constant0._Z12findsmallestPiS_iii)
        /*008c*/ 	.short	0x0380
        /*008e*/ 	.short	0x001c


	//----- nvinfo : EIATTR_SW_WAR
	.align		4
.L_23:
        /*0090*/ 	.byte	0x04, 0x36
        /*0092*/ 	.short	(.L_25 - .L_24)
.L_24:
        /*0094*/ 	.word	0x00000008
.L_25:


//--------------------- .nv.callgraph             --------------------------
	.section	.nv.callgraph,"",@"SHT_CUDA_CALLGRAPH"
	.align	4
	.sectionentsize	8
	.align		4
        /*0000*/ 	.word	0x00000000
	.align		4
        /*0004*/ 	.word	0xffffffff
	.align		4
        /*0008*/ 	.word	0x00000000
	.align		4
        /*000c*/ 	.word	0xfffffffe
	.align		4
        /*0010*/ 	.word	0x00000000
	.align		4
        /*0014*/ 	.word	0xfffffffd
	.align		4
        /*0018*/ 	.word	0x00000000
	.align		4
        /*001c*/ 	.word	0xfffffffc


//--------------------- .text._Z12findsmallestPiS_iii --------------------------
	.section	.text._Z12findsmallestPiS_iii,"ax",@progbits
	.align	128
        .global         _Z12findsmallestPiS_iii
        .type           _Z12findsmallestPiS_iii,@function
        .size           _Z12findsmallestPiS_iii,(.L_x_10 - _Z12findsmallestPiS_iii)
        .other          _Z12findsmallestPiS_iii,@"STO_CUDA_ENTRY STV_DEFAULT"
_Z12findsmallestPiS_iii:
.text._Z12findsmallestPiS_iii:
[----:B------:R-:W-:Y:S08]  /*0000*/  LDC R1, c[0x0][0x37c] ;  /* 0x0000df00ff017b82 */ /* 0x000ff00000000800 */
[----:B------:R-:W0:Y:S02]  /*0010*/  LDC R4, c[0x0][0x394] ;  /* 0x0000e500ff047b82 */ /* 0x000e240000000800 */
[----:B0-----:R-:W-:-:S13]  /*0020*/  ISETP.GE.AND P0, PT, R4, 0x1, PT ;  /* 0x000000010400780c */ /* 0x001fda0003f06270 */
[----:B------:R-:W-:Y:S05]  /*0030*/  @!P0 EXIT ;  /* 0x000000000000894d */ /* 0x000fea0003800000 */
[----:B------:R-:W0:Y:S01]  /*0040*/  S2R R0, SR_TID.X ;  /* 0x0000000000007919 */ /* 0x000e220000002100 */
[----:B------:R-:W1:Y:S01]  /*0050*/  S2UR UR5, SR_CgaCtaId ;  /* 0x00000000000579c3 */ /* 0x000e620000008800 */
[----:B------:R-:W0:Y:S01]  /*0060*/  LDCU UR7, c[0x0][0x390] ;  /* 0x00007200ff0777ac */ /* 0x000e220008000800 */
[----:B------:R-:W-:Y:S02]  /*0070*/  VIADD R4, R4, 0xffffffff ;  /* 0xffffffff04047836 */ /* 0x000fe40000000000 */
[----:B------:R-:W-:Y:S01]  /*0080*/  IMAD.MOV.U32 R7, RZ, RZ, RZ ;  /* 0x000000ffff077224 */ /* 0x000fe200078e00ff */
[----:B------:R-:W-:Y:S01]  /*0090*/  UMOV UR4, 0x400 ;  /* 0x0000040000047882 */ /* 0x000fe20000000000 */
[----:B------:R-:W-:Y:S01]  /*00a0*/  IMAD.MOV.U32 R5, RZ, RZ, RZ ;  /* 0x000000ffff057224 */ /* 0x000fe200078e00ff */
[----:B------:R-:W-:Y:S01]  /*00b0*/  SHF.R.U32.HI R4, RZ, 0x2, R4 ;  /* 0x00000002ff047819 */ /* 0x000fe20000011604 */
[----:B------:R-:W2:Y:S01]  /*00c0*/  LDC.64 R2, c[0x0][0x380] ;  /* 0x0000e000ff027b82 */ /* 0x000ea20000000a00 */
[----:B------:R-:W3:Y:S07]  /*00d0*/  LDCU.64 UR8, c[0x0][0x358] ;  /* 0x00006b00ff0877ac */ /* 0x000eee0008000a00 */
[----:B------:R-:W4:Y:S01]  /*00e0*/  S2UR UR6, SR_CTAID.X ;  /* 0x00000000000679c3 */ /* 0x000f220000002500 */
[----:B-1----:R-:W-:Y:S01]  /*00f0*/  ULEA UR4, UR5, UR4, 0x18 ;  /* 0x0000000405047291 */ /* 0x002fe2000f8ec0ff */
[----:B0-----:R-:W-:-:S05]  /*0100*/  VIADD R6, R0, UR7 ;  /* 0x0000000700067c36 */ /* 0x001fca0008000000 */
[C---:B------:R-:W-:Y:S01]  /*0110*/  LEA R9, R0.reuse, UR4, 0x2 ;  /* 0x0000000400097c11 */ /* 0x040fe2000f8e10ff */
[----:B--2---:R-:W-:Y:S01]  /*0120*/  IMAD.WIDE.U32 R2, R0, 0x4, R2 ;  /* 0x0000000400027825 */ /* 0x004fe200078e0002 */
[----:B---34-:R-:W-:-:S07]  /*0130*/  LEA R8, R6, UR4, 0x2 ;  /* 0x0000000406087c11 */ /* 0x018fce000f8e10ff */
.L_x_8:
[----:B------:R-:W0:Y:S01]  /*0140*/  LDCU UR4, c[0x0][0x394] ;  /* 0x00007280ff0477ac */ /* 0x000e220008000800 */
[----:B------:R-:W-:Y:S01]  /*0150*/  VIADD R13, R7, UR6 ;  /* 0x00000006070d7c36 */ /* 0x000fe20008000000 */
[----:B------:R-:W-:Y:S01]  /*0160*/  BSSY B0, `(.L_x_0) ;  /* 0x0000030000007945 */ /* 0x000fe20003800000 */
[C---:B------:R-:W-:Y:S01]  /*0170*/  ISETP.NE.AND P0, PT, R5.reuse, R4, PT ;  /* 0x000000040500720c */ /* 0x040fe20003f05270 */
[----:B------:R-:W-:Y:S02]  /*0180*/  VIADD R5, R5, 0x1 ;  /* 0x0000000105057836 */ /* 0x000fe40000000000 */
[----:B0-----:R-:W-:-:S13]  /*0190*/  ISETP.GE.AND P1, PT, R13, UR4, PT ;  /* 0x000000040d007c0c */ /* 0x001fda000bf26270 */
[----:B------:R-:W-:Y:S05]  /*01a0*/  @P1 BRA `(.L_x_1) ;  /* 0x0000000000ac1947 */ /* 0x000fea0003800000 */
[----:B------:R-:W0:Y:S01]  /*01b0*/  LDCU UR4, c[0x0][0x390] ;  /* 0x00007200ff0477ac */ /* 0x000e220008000800 */
[----:B------:R-:W-:Y:S01]  /*01c0*/  BSSY.RECONVERGENT B1, `(.L_x_2) ;  /* 0x0000006000017945 */ /* 0x000fe20003800200 */
[----:B0-----:R-:W-:-:S13]  /*01d0*/  ISETP.GE.AND P1, PT, R0, UR4, PT ;  /* 0x0000000400007c0c */ /* 0x001fda000bf26270 */
[----:B------:R-:W-:Y:S05]  /*01e0*/  @P1 BRA `(.L_x_3) ;  /* 0x00000000000c1947 */ /* 0x000fea0003800000 */
[----:B------:R-:W2:Y:S04]  /*01f0*/  LDG.E R7, desc[UR8][R2.64] ;  /* 0x0000000802077981 */ /* 0x000ea8000c1e1900 */
[----:B------:R0:W-:Y:S04]  /*0200*/  STS [R9], R0 ;  /* 0x0000000009007388 */ /* 0x0001e80000000800 */
[----:B--2---:R0:W-:Y:S02]  /*0210*/  STS [R8], R7 ;  /* 0x0000000708007388 */ /* 0x0041e40000000800 */
.L_x_3:
[----:B------:R-:W-:Y:S05]  /*0220*/  BSYNC.RECONVERGENT B1 ;  /* 0x0000000000017941 */ /* 0x000fea0003800200 */
.L_x_2:
[----:B------:R-:W1:Y:S02]  /*0230*/  LDCU UR4, c[0x0][0x398] ;  /* 0x00007300ff0477ac */ /* 0x000e640008000800 */
[----:B-1----:R-:W-:-:S09]  /*0240*/  UISETP.GE.AND UP0, UPT, UR4, 0x1, UPT ;  /* 0x000000010400788c */ /* 0x002fd2000bf06270 */
[----:B------:R-:W-:Y:S05]  /*0250*/  BRA.U !UP0, `(.L_x_4) ;  /* 0x0000000108607547 */ /* 0x000fea000b800000 */
[----:B------:R-:W1:Y:S01]  /*0260*/  LDC R17, c[0x0][0x390] ;  /* 0x0000e400ff117b82 */ /* 0x000e620000000800 */
[----:B------:R-:W0:Y:S01]  /*0270*/  LDCU UR4, c[0x0][0x398] ;  /* 0x00007300ff0477ac */ /* 0x000e220008000800 */
[----:B------:R-:W-:Y:S01]  /*0280*/  BSSY B1, `(.L_x_4) ;  /* 0x0000015000017945 */ /* 0x000fe20003800000 */
[----:B0-----:R-:W-:-:S07]  /*0290*/  IMAD.U32 R7, RZ, RZ, UR4 ;  /* 0x00000004ff077e24 */ /* 0x001fce000f8e00ff */
.L_x_7:
[--C-:B------:R-:W-:Y:S01]  /*02a0*/  IMAD.IADD R6, R0, 0x1, R7.reuse ;  /* 0x0000000100067824 */ /* 0x100fe200078e0207 */
[----:B------:R-:W-:Y:S01]  /*02b0*/  BSSY B2, `(.L_x_5) ;  /* 0x000000f000027945 */ /* 0x000fe20003800000 */
[----:B------:R-:W-:Y:S02]  /*02c0*/  ISETP.GT.U32.AND P1, PT, R7, 0x1, PT ;  /* 0x000000010700780c */ /* 0x000fe40003f24070 */
[----:B------:R-:W-:Y:S02]  /*02d0*/  SHF.R.U32.HI R11, RZ, 0x1, R7 ;  /* 0x00000001ff0b7819 */ /* 0x000fe40000011607 */
[----:B-1----:R-:W-:-:S13]  /*02e0*/  ISETP.GE.AND P2, PT, R6, R17, PT ;  /* 0x000000110600720c */ /* 0x002fda0003f46270 */
[----:B0-----:R-:W-:Y:S05]  /*02f0*/  @P2 BRA `(.L_x_6) ;  /* 0x0000000000282947 */ /* 0x001fea0003800000 */
[----:B------:R-:W-:Y:S01]  /*0300*/  IMAD R6, R7, 0x4, R8 ;  /* 0x0000000407067824 */ /* 0x000fe200078e0208 */
[----:B------:R-:W-:Y:S04]  /*0310*/  LDS R10, [R8] ;  /* 0x00000000080a7984 */ /* 0x000fe80000000800 */
[----:B------:R-:W0:Y:S02]  /*0320*/  LDS R15, [R6] ;  /* 0x00000000060f7984 */ /* 0x000e240000000800 */
[----:B0-----:R-:W-:-:S13]  /*0330*/  ISETP.GE.AND P2, PT, R15, R10, PT ;  /* 0x0000000a0f00720c */ /* 0x001fda0003f46270 */
[----:B------:R-:W-:Y:S01]  /*0340*/  @!P2 IMAD R7, R7, 0x4, R9 ;  /* 0x000000040707a824 */ /* 0x000fe200078e0209 */
[----:B------:R-:W-:Y:S01]  /*0350*/  @!P2 STS [R8], R15 ;  /* 0x0000000f0800a388 */ /* 0x000fe20000000800 */
[----:B------:R-:W-:Y:S05]  /*0360*/  @!P2 WARPSYNC.ALL ;  /* 0x000000000000a948 */ /* 0x000fea0003800000 */
[----:B------:R-:W0:Y:S04]  /*0370*/  @!P2 LDS R10, [R7] ;  /* 0x00000000070aa984 */ /* 0x000e280000000800 */
[----:B0-----:R0:W-:Y:S01]  /*0380*/  @!P2 STS [R9], R10 ;  /* 0x0000000a0900a388 */ /* 0x0011e20000000800 */
[----:B------:R-:W-:Y:S06]  /*0390*/  @!P2 BAR.SYNC.DEFER_BLOCKING 0x0 ;  /* 0x000000000000ab1d */ /* 0x000fec0000010000 */
.L_x_6:
[----:B------:R-:W-:Y:S05]  /*03a0*/  BSYNC B2 ;  /* 0x0000000000027941 */ /* 0x000fea0003800000 */
.L_x_5:
[----:B------:R-:W-:Y:S01]  /*03b0*/  IMAD.MOV.U32 R7, RZ, RZ, R11 ;  /* 0x000000ffff077224 */ /* 0x000fe200078e000b */
[----:B------:R-:W-:Y:S06]  /*03c0*/  @P1 BRA `(.L_x_7) ;  /* 0xfffffffc00b41947 */ /* 0x000fec000383ffff */
[----:B------:R-:W-:Y:S05]  /*03d0*/  BSYNC B1 ;  /* 0x0000000000017941 */ /* 0x000fea0003800000 */
.L_x_4:
[----:B------:R-:W-:-:S13]  /*03e0*/  ISETP.NE.AND P1, PT, R0, RZ, PT ;  /* 0x000000ff0000720c */ /* 0x000fda0003f25270 */
[----:B0-----:R-:W0:Y:S01]  /*03f0*/  @!P1 S2R R7, SR_CgaCtaId ;  /* 0x0000000000079919 */ /* 0x001e220000008800 */
[----:B------:R-:W-:-:S04]  /*0400*/  @!P1 MOV R6, 0x400 ;  /* 0x0000040000069802 */ /* 0x000fc80000000f00 */
[----:B0-----:R-:W-:Y:S02]  /*0410*/  @!P1 LEA R11, R7, R6, 0x18 ;  /* 0x00000006070b9211 */ /* 0x001fe400078ec0ff */
[----:B------:R-:W0:Y:S04]  /*0420*/  @!P1 LDC.64 R6, c[0x0][0x388] ;  /* 0x0000e200ff069b82 */ /* 0x000e280000000a00 */
[----:B------:R-:W1:Y:S01]  /*0430*/  @!P1 LDS R11, [R11] ;  /* 0x000000000b0b9984 */ /* 0x000e620000000800 */
[----:B0-----:R-:W-:-:S05]  /*0440*/  @!P1 IMAD.WIDE.U32 R6, R13, 0x4, R6 ;  /* 0x000000040d069825 */ /* 0x001fca00078e0006 */
[----:B-1----:R0:W-:Y:S02]  /*0450*/  @!P1 STG.E desc[UR8][R6.64], R11 ;  /* 0x0000000b06009986 */ /* 0x0021e4000c101908 */
.L_x_1:
[----:B------:R-:W-:Y:S05]  /*0460*/  BSYNC B0 ;  /* 0x0000000000007941 */ /* 0x000fea0003800000 */
.L_x_0:
[----:B0-----:R-:W-:Y:S01]  /*0470*/  IMAD.SHL.U32 R7, R5, 0x4, RZ ;  /* 0x0000000405077824 */ /* 0x001fe200078e00ff */
[----:B------:R-:W-:Y:S06]  /*0480*/  @P0 BRA `(.L_x_8) ;  /* 0xfffffffc002c0947 */ /* 0x000fec000383ffff */
[----:B------:R-:W-:Y:S05]  /*0490*/  EXIT ;  /* 0x000000000000794d */ /* 0x000fea0003800000 */
.L_x_9:
[----:B------:R-:W-:-:S00]  /*04a0*/  BRA `(.L_x_9) ;  /* 0xfffffffc00fc7947 */ /* 0x000fc0000383ffff */
[----:B------:R-:W-:-:S00]  /*04b0*/  NOP ;  /* 0x0000000000007918 */ /* 0x000fc00000000000 */
        /* <DEDUP_REMOVED lines=12> */
.L_x_10:


//--------------------- .nv.shared._Z12findsmallestPiS_iii --------------------------
	.section	.nv.shared._Z12findsmallestPiS_iii,"aw",@nobits
	.sectionflags	@""
	.align	16
	.zero		1024


//--------------------- .nv.shared.reserved.0     --------------------------
	.section	.nv.shared.reserved.0,"aw",@nobits
	.weak		__nv_reservedSMEM_offset_0_alias
	.size		__nv_reservedSMEM_offset_0_alias, 0, 64
	.other		__nv_reservedSMEM_offset_0_alias,@"STO_CUDA_RESERVED_SHARED STV_DEFAULT"
__nv_reservedSMEM_offset_0_alias:
	.zero		0
	.zero		64


//--------------------- .nv.constant0._Z12findsmallestPiS_iii --------------------------
	.section	.nv.constant0._Z12findsmallestPiS_iii,"a",@progbits
	.sectionflags	@""
	.align	4
.nv.constant0._Z12findsmallestPiS_iii:
	.zero		924


//--------------------- SYMBOLS --------------------------

	.type		.nv.reservedSmem.offset0,@object
	.size		.nv.reservedSmem.offset0,0x4
	.type		.nv.reservedSmem.cap,@object
	.size		.nv.reservedSmem.cap,0x4
